//
// Generated by NVIDIA NVVM Compiler
//
// Compiler Build ID: CL-36424714
// Cuda compilation tools, release 13.0, V13.0.88
// Based on NVVM 20.0.0
//

.version 9.0
.target sm_100
.address_size 64

	// .globl	_Z3sumPiiS_
// _ZZ3sumPiiS_E4temp has been demoted

.visible .entry _Z3sumPiiS_(
	.param .u64 .ptr .align 1 _Z3sumPiiS__param_0,
	.param .u32 _Z3sumPiiS__param_1,
	.param .u64 .ptr .align 1 _Z3sumPiiS__param_2
)
{
	.reg .pred 	%p<7>;
	.reg .b32 	%r<25>;
	.reg .b64 	%rd<7>;
	// demoted variable
	.shared .align 4 .b8 _ZZ3sumPiiS_E4temp[4096];
	ld.param.u64 	%rd2, [_Z3sumPiiS__param_0];
	ld.param.u32 	%r10, [_Z3sumPiiS__param_1];
	ld.param.u64 	%rd3, [_Z3sumPiiS__param_2];
	mov.u32 	%r1, %tid.x;
	mov.u32 	%r24, %ntid.x;
	shl.b32 	%r11, %r1, 2;
	mov.u32 	%r12, _ZZ3sumPiiS_E4temp;
	add.s32 	%r3, %r12, %r11;
	mov.b32 	%r13, 0;
	st.shared.u32 	[%r3], %r13;
	setp.ge.s32 	%p1, %r1, %r10;
	@%p1 bra 	$L__BB0_4;
	cvta.to.global.u64 	%rd1, %rd2;
	mov.b32 	%r22, 0;
	mov.u32 	%r23, %r1;
$L__BB0_2:
	mul.wide.s32 	%rd4, %r23, 4;
	add.s64 	%rd5, %rd1, %rd4;
	ld.global.u32 	%r15, [%rd5];
	add.s32 	%r22, %r22, %r15;
	add.s32 	%r23, %r23, %r24;
	setp.lt.s32 	%p2, %r23, %r10;
	@%p2 bra 	$L__BB0_2;
	st.shared.u32 	[%r3], %r22;
$L__BB0_4:
	bar.sync 	0;
	setp.lt.u32 	%p3, %r24, 2;
	@%p3 bra 	$L__BB0_8;
$L__BB0_5:
	shr.u32 	%r9, %r24, 1;
	setp.ge.u32 	%p4, %r1, %r9;
	@%p4 bra 	$L__BB0_7;
	shl.b32 	%r16, %r9, 2;
	add.s32 	%r17, %r3, %r16;
	ld.shared.u32 	%r18, [%r17];
	ld.shared.u32 	%r19, [%r3];
	add.s32 	%r20, %r19, %r18;
	st.shared.u32 	[%r3], %r20;
$L__BB0_7:
	bar.sync 	0;
	setp.gt.u32 	%p5, %r24, 3;
	mov.u32 	%r24, %r9;
	@%p5 bra 	$L__BB0_5;
$L__BB0_8:
	setp.ne.s32 	%p6, %r1, 0;
	@%p6 bra 	$L__BB0_10;
	ld.shared.u32 	%r21, [_ZZ3sumPiiS_E4temp];
	cvta.to.global.u64 	%rd6, %rd3;
	st.global.u32 	[%rd6], %r21;
$L__BB0_10:
	ret;

}


// ===== COMPILED SASS (sm_100) =====

	.target	sm_100

	.elftype	@"ET_EXEC"


//--------------------- .note.nv.tkinfo           --------------------------
	.section	.note.nv.tkinfo,"",@"SHT_NOTE"
	.sectionflags	@"SHF_NOTE_NV_TKINFO"
	.tkinfo
        /*0018*/ 	.word	0x00000002
        /*0030*/ 	.string	""
        /*0030*/ 	.string	"ptxas"
        /*0030*/ 	.string	"Cuda compilation tools, release 13.0, V13.0.88"
        /*0030*/ 	.string	"Build cuda_13.0.r13.0/compiler.36424714_0"
        /*0030*/ 	.string	"-arch sm_100 -m 64 "



//--------------------- .note.nv.cuinfo           --------------------------
	.section	.note.nv.cuinfo,"",@"SHT_NOTE"
	.sectionflags	@"SHF_NOTE_NV_CUINFO"
        /*0018*/ 	.short	0x0002
        /*001a*/ 	.short	0x0064
        /*001c*/ 	.short	0x0082
	.zero		2


//--------------------- .nv.info                  --------------------------
	.section	.nv.info,"",@"SHT_CUDA_INFO"
	.align	4


	//----- nvinfo : EIATTR_REGCOUNT
	.align		4
        /*0000*/ 	.byte	0x04, 0x2f
        /*0002*/ 	.short	(.L_1 - .L_0)
	.align		4
.L_0:
        /*0004*/ 	.word	index@(_Z3sumPiiS_)
        /*0008*/ 	.word	0x0000000c


	//----- nvinfo : EIATTR_FRAME_SIZE
	.align		4
.L_1:
        /*000c*/ 	.byte	0x04, 0x11
        /*000e*/ 	.short	(.L_3 - .L_2)
	.align		4
.L_2:
        /*0010*/ 	.word	index@(_Z3sumPiiS_)
        /*0014*/ 	.word	0x00000000


	//----- nvinfo : EIATTR_MIN_STACK_SIZE
	.align		4
.L_3:
        /*0018*/ 	.byte	0x04, 0x12
        /*001a*/ 	.short	(.L_5 - .L_4)
	.align		4
.L_4:
        /*001c*/ 	.word	index@(_Z3sumPiiS_)
        /*0020*/ 	.word	0x00000000
.L_5:


//--------------------- .nv.compat                --------------------------
	.section	.nv.compat,"",@"SHT_CUDA_COMPAT_INFO"
	.align	4
        /*0000*/ 	.byte	0x02, 0x09, 0x00, 0x00, 0x02, 0x02, 0x01, 0x00, 0x02, 0x05, 0x05, 0x00, 0x03, 0x07, 0x01, 0x01
        /*0010*/ 	.byte	0x02, 0x03, 0x00, 0x00, 0x02, 0x06, 0x01, 0x00, 0x04, 0x0b, 0x08, 0x00, 0x09, 0x00, 0x00, 0x00
        /*0020*/ 	.byte	0x00, 0x00, 0x00, 0x00


//--------------------- .nv.info._Z3sumPiiS_      --------------------------
	.section	.nv.info._Z3sumPiiS_,"",@"SHT_CUDA_INFO"
	.sectionflags	@""
	.align	4


	//----- nvinfo : EIATTR_CUDA_API_VERSION
	.align		4
        /*0000*/ 	.byte	0x04, 0x37
        /*0002*/ 	.short	(.L_7 - .L_6)
.L_6:
        /*0004*/ 	.word	0x00000082


	//----- nvinfo : EIATTR_KPARAM_INFO
	.align		4
.L_7:
        /*0008*/ 	.byte	0x04, 0x17
        /*000a*/ 	.short	(.L_9 - .L_8)
.L_8:
        /*000c*/ 	.word	0x00000000
        /*0010*/ 	.short	0x0002
        /*0012*/ 	.short	0x0010
        /*0014*/ 	.byte	0x00, 0xf5, 0x21, 0x00


	//----- nvinfo : EIATTR_KPARAM_INFO
	.align		4
.L_9:
        /*0018*/ 	.byte	0x04, 0x17
        /*001a*/ 	.short	(.L_11 - .L_10)
.L_10:
        /*001c*/ 	.word	0x00000000
        /*0020*/ 	.short	0x0001
        /*0022*/ 	.short	0x0008
        /*0024*/ 	.byte	0x00, 0xf0, 0x11, 0x00


	//----- nvinfo : EIATTR_KPARAM_INFO
	.align		4
.L_11:
        /*0028*/ 	.byte	0x04, 0x17
        /*002a*/ 	.short	(.L_13 - .L_12)
.L_12:
        /*002c*/ 	.word	0x00000000
        /*0030*/ 	.short	0x0000
        /*0032*/ 	.short	0x0000
        /*0034*/ 	.byte	0x00, 0xf5, 0x21, 0x00


	//----- nvinfo : EIATTR_SPARSE_MMA_MASK
	.align		4
.L_13:
        /*0038*/ 	.byte	0x03, 0x50
        /*003a*/ 	.short	0x0000


	//----- nvinfo : EIATTR_MAXREG_COUNT
	.align		4
        /*003c*/ 	.byte	0x03, 0x1b
        /*003e*/ 	.short	0x00ff


	//----- nvinfo : EIATTR_NUM_BARRIERS
	.align		4
        /*0040*/ 	.byte	0x02, 0x4c
        /*0042*/ 	.byte	0x01
	.zero		1


	//----- nvinfo : EIATTR_MERCURY_ISA_VERSION
	.align		4
        /*0044*/ 	.byte	0x03, 0x5f
        /*0046*/ 	.short	0x0101


	//----- nvinfo : EIATTR_VRC_CTA_INIT_COUNT
	.align		4
        /*0048*/ 	.byte	0x02, 0x4a
	.zero		1
	.zero		1


	//----- nvinfo : EIATTR_EXIT_INSTR_OFFSETS
	.align		4
        /*004c*/ 	.byte	0x04, 0x1c
        /*004e*/ 	.short	(.L_15 - .L_14)


	//   ....[0]....
.L_14:
        /*0050*/ 	.word	0x000002a0


	//   ....[1]....
        /*0054*/ 	.word	0x00000310


	//----- nvinfo : EIATTR_CRS_STACK_SIZE
	.align		4
.L_15:
        /*0058*/ 	.byte	0x04, 0x1e
        /*005a*/ 	.short	(.L_17 - .L_16)
.L_16:
        /*005c*/ 	.word	0x00000000


	//----- nvinfo : EIATTR_CBANK_PARAM_SIZE
	.align		4
.L_17:
        /*0060*/ 	.byte	0x03, 0x19
        /*0062*/ 	.short	0x0018


	//----- nvinfo : EIATTR_PARAM_CBANK
	.align		4
        /*0064*/ 	.byte	0x04, 0x0a
        /*0066*/ 	.short	(.L_19 - .L_18)
	.align		4
.L_18:
        /*0068*/ 	.word	index@(.nv.constant0._Z3sumPiiS_)
        /*006c*/ 	.short	0x0380
        /*006e*/ 	.short	0x0018


	//----- nvinfo : EIATTR_SW_WAR
	.align		4
.L_19:
        /*0070*/ 	.byte	0x04, 0x36
        /*0072*/ 	.short	(.L_21 - .L_20)
.L_20:
        /*0074*/ 	.word	0x00000008
.L_21:


//--------------------- .nv.callgraph             --------------------------
	.section	.nv.callgraph,"",@"SHT_CUDA_CALLGRAPH"
	.align	4
	.sectionentsize	8
	.align		4
        /*0000*/ 	.word	0x00000000
	.align		4
        /*0004*/ 	.word	0xffffffff
	.align		4
        /*0008*/ 	.word	0x00000000
	.align		4
        /*000c*/ 	.word	0xfffffffe
	.align		4
        /*0010*/ 	.word	0x00000000
	.align		4
        /*0014*/ 	.word	0xfffffffd
	.align		4
        /*0018*/ 	.word	0x00000000
	.align		4
        /*001c*/ 	.word	0xfffffffc


//--------------------- .text._Z3sumPiiS_         --------------------------
	.section	.text._Z3sumPiiS_,"ax",@progbits
	.align	128
        .global         _Z3sumPiiS_
        .type           _Z3sumPiiS_,@function
        .size           _Z3sumPiiS_,(.L_x_7 - _Z3sumPiiS_)
        .other          _Z3sumPiiS_,@"STO_CUDA_ENTRY STV_DEFAULT"
_Z3sumPiiS_:
.text._Z3sumPiiS_:
[----:B------:R-:W-:Y:S08]  /*0000*/  LDC R1, c[0x0][0x37c] ;  /* 0x0000df00ff017b82 */ /* 0x000ff00000000800 */
[----:B------:R-:W0:Y:S01]  /*0010*/  S2UR UR5, SR_CgaCtaId ;  /* 0x00000000000579c3 */ /* 0x000e220000008800 */
[----:B------:R-:W1:Y:S01]  /*0020*/  S2R R8, SR_TID.X ;  /* 0x0000000000087919 */ /* 0x000e620000002100 */
[----:B------:R-:W-:Y:S01]  /*0030*/  UMOV UR4, 0x400 ;  /* 0x0000040000047882 */ /* 0x000fe20000000000 */
[----:B------:R-:W2:Y:S01]  /*0040*/  LDCU.64 UR6, c[0x0][0x358] ;  /* 0x00006b00ff0677ac */ /* 0x000ea20008000a00 */
[----:B------:R-:W-:Y:S01]  /*0050*/  BSSY.RECONVERGENT B0, `(.L_x_0) ;  /* 0x0000015000007945 */ /* 0x000fe20003800200 */
[----:B0-----:R-:W-:Y:S01]  /*0060*/  ULEA UR4, UR5, UR4, 0x18 ;  /* 0x0000000405047291 */ /* 0x001fe2000f8ec0ff */
[----:B------:R-:W0:Y:S05]  /*0070*/  LDCU UR5, c[0x0][0x388] ;  /* 0x00007100ff0577ac */ /* 0x000e2a0008000800 */
[----:B-1----:R-:W-:-:S05]  /*0080*/  LEA R0, R8, UR4, 0x2 ;  /* 0x0000000408007c11 */ /* 0x002fca000f8e10ff */
[----:B------:R-:W1:Y:S01]  /*0090*/  LDCU UR4, c[0x0][0x360] ;  /* 0x00006c00ff0477ac */ /* 0x000e620008000800 */
[----:B------:R3:W-:Y:S01]  /*00a0*/  STS [R0], RZ ;  /* 0x000000ff00007388 */ /* 0x0007e20000000800 */
[----:B0-----:R-:W-:Y:S01]  /*00b0*/  ISETP.GE.AND P0, PT, R8, UR5, PT ;  /* 0x0000000508007c0c */ /* 0x001fe2000bf06270 */
[----:B-1----:R-:W-:-:S12]  /*00c0*/  IMAD.U32 R6, RZ, RZ, UR4 ;  /* 0x00000004ff067e24 */ /* 0x002fd8000f8e00ff */
[----:B--23--:R-:W-:Y:S05]  /*00d0*/  @P0 BRA `(.L_x_1) ;  /* 0x0000000000300947 */ /* 0x00cfea0003800000 */
[----:B------:R-:W0:Y:S01]  /*00e0*/  LDC.64 R4, c[0x0][0x380] ;  /* 0x0000e000ff047b82 */ /* 0x000e220000000a00 */
[----:B------:R-:W-:Y:S01]  /*00f0*/  BSSY.RECONVERGENT B1, `(.L_x_2) ;  /* 0x0000009000017945 */ /* 0x000fe20003800200 */
[----:B------:R-:W-:Y:S02]  /*0100*/  IMAD.MOV.U32 R7, RZ, RZ, RZ ;  /* 0x000000ffff077224 */ /* 0x000fe400078e00ff */
[----:B------:R-:W-:-:S07]  /*0110*/  IMAD.MOV.U32 R9, RZ, RZ, R8 ;  /* 0x000000ffff097224 */ /* 0x000fce00078e0008 */
.L_x_3:
[----:B0-----:R-:W-:-:S06]  /*0120*/  IMAD.WIDE R2, R9, 0x4, R4 ;  /* 0x0000000409027825 */ /* 0x001fcc00078e0204 */
[----:B------:R-:W2:Y:S01]  /*0130*/  LDG.E R2, desc[UR6][R2.64] ;  /* 0x0000000602027981 */ /* 0x000ea2000c1e1900 */
[----:B------:R-:W-:-:S05]  /*0140*/  IMAD.IADD R9, R6, 0x1, R9 ;  /* 0x0000000106097824 */ /* 0x000fca00078e0209 */
[----:B------:R-:W-:Y:S02]  /*0150*/  ISETP.GE.AND P0, PT, R9, UR5, PT ;  /* 0x0000000509007c0c */ /* 0x000fe4000bf06270 */
[----:B--2---:R-:W-:-:S11]  /*0160*/  IADD3 R7, PT, PT, R2, R7, RZ ;  /* 0x0000000702077210 */ /* 0x004fd60007ffe0ff */
[----:B------:R-:W-:Y:S05]  /*0170*/  @!P0 BRA `(.L_x_3) ;  /* 0xfffffffc00e88947 */ /* 0x000fea000383ffff */
[----:B------:R-:W-:Y:S05]  /*0180*/  BSYNC.RECONVERGENT B1 ;  /* 0x0000000000017941 */ /* 0x000fea0003800200 */
.L_x_2:
[----:B------:R0:W-:Y:S02]  /*0190*/  STS [R0], R7 ;  /* 0x0000000700007388 */ /* 0x0001e40000000800 */
.L_x_1:
[----:B------:R-:W-:Y:S05]  /*01a0*/  BSYNC.RECONVERGENT B0 ;  /* 0x0000000000007941 */ /* 0x000fea0003800200 */
.L_x_0:
[----:B------:R-:W-:Y:S01]  /*01b0*/  BAR.SYNC.DEFER_BLOCKING 0x0 ;  /* 0x0000000000007b1d */ /* 0x000fe20000010000 */
[----:B------:R-:W-:Y:S02]  /*01c0*/  ISETP.GE.U32.AND P1, PT, R6, 0x2, PT ;  /* 0x000000020600780c */ /* 0x000fe40003f26070 */
[----:B------:R-:W-:-:S11]  /*01d0*/  ISETP.NE.AND P0, PT, R8, RZ, PT ;  /* 0x000000ff0800720c */ /* 0x000fd60003f05270 */
[----:B------:R-:W-:Y:S05]  /*01e0*/  @!P1 BRA `(.L_x_4) ;  /* 0x00000000002c9947 */ /* 0x000fea0003800000 */
.L_x_5:
[----:B------:R-:W-:-:S04]  /*01f0*/  SHF.R.U32.HI R5, RZ, 0x1, R6 ;  /* 0x00000001ff057819 */ /* 0x000fc80000011606 */
[----:B------:R-:W-:-:S13]  /*0200*/  ISETP.GE.U32.AND P1, PT, R8, R5, PT ;  /* 0x000000050800720c */ /* 0x000fda0003f26070 */
[----:B------:R-:W-:Y:S01]  /*0210*/  @!P1 IMAD R2, R5, 0x4, R0 ;  /* 0x0000000405029824 */ /* 0x000fe200078e0200 */
[----:B------:R-:W-:Y:S05]  /*0220*/  @!P1 LDS R3, [R0] ;  /* 0x0000000000039984 */ /* 0x000fea0000000800 */
[----:B------:R-:W1:Y:S02]  /*0230*/  @!P1 LDS R2, [R2] ;  /* 0x0000000002029984 */ /* 0x000e640000000800 */
[----:B-1----:R-:W-:-:S05]  /*0240*/  @!P1 IMAD.IADD R3, R2, 0x1, R3 ;  /* 0x0000000102039824 */ /* 0x002fca00078e0203 */
[----:B------:R1:W-:Y:S01]  /*0250*/  @!P1 STS [R0], R3 ;  /* 0x0000000300009388 */ /* 0x0003e20000000800 */
[----:B------:R-:W-:Y:S01]  /*0260*/  BAR.SYNC.DEFER_BLOCKING 0x0 ;  /* 0x0000000000007b1d */ /* 0x000fe20000010000 */
[----:B------:R-:W-:Y:S02]  /*0270*/  ISETP.GT.U32.AND P1, PT, R6, 0x3, PT ;  /* 0x000000030600780c */ /* 0x000fe40003f24070 */
[----:B------:R-:W-:-:S11]  /*0280*/  MOV R6, R5 ;  /* 0x0000000500067202 */ /* 0x000fd60000000f00 */
[----:B-1----:R-:W-:Y:S05]  /*0290*/  @P1 BRA `(.L_x_5) ;  /* 0xfffffffc00d41947 */ /* 0x002fea000383ffff */
.L_x_4:
[----:B------:R-:W-:Y:S05]  /*02a0*/  @P0 EXIT ;  /* 0x000000000000094d */ /* 0x000fea0003800000 */
[----:B------:R-:W1:Y:S01]  /*02b0*/  S2UR UR5, SR_CgaCtaId ;  /* 0x00000000000579c3 */ /* 0x000e620000008800 */
[----:B------:R-:W-:-:S07]  /*02c0*/  UMOV UR4, 0x400 ;  /* 0x0000040000047882 */ /* 0x000fce0000000000 */
[----:B------:R-:W2:Y:S01]  /*02d0*/  LDC.64 R2, c[0x0][0x390] ;  /* 0x0000e400ff027b82 */ /* 0x000ea20000000a00 */
[----:B-1----:R-:W-:-:S09]  /*02e0*/  ULEA UR4, UR5, UR4, 0x18 ;  /* 0x0000000405047291 */ /* 0x002fd2000f8ec0ff */
[----:B------:R-:W2:Y:S04]  /*02f0*/  LDS R5, [UR4] ;  /* 0x00000004ff057984 */ /* 0x000ea80008000800 */
[----:B--2---:R-:W-:Y:S01]  /*0300*/  STG.E desc[UR6][R2.64], R5 ;  /* 0x0000000502007986 */ /* 0x004fe2000c101906 */
[----:B------:R-:W-:Y:S05]  /*0310*/  EXIT ;  /* 0x000000000000794d */ /* 0x000fea0003800000 */
.L_x_6:
[----:B------:R-:W-:-:S00]  /*0320*/  BRA `(.L_x_6) ;  /* 0xfffffffc00fc7947 */ /* 0x000fc0000383ffff */
[----:B------:R-:W-:-:S00]  /*0330*/  NOP ;  /* 0x0000000000007918 */ /* 0x000fc00000000000 */
        /* <DEDUP_REMOVED lines=12> */
.L_x_7:


//--------------------- .nv.shared._Z3sumPiiS_    --------------------------
	.section	.nv.shared._Z3sumPiiS_,"aw",@nobits
	.sectionflags	@""
	.align	4
.nv.shared._Z3sumPiiS_:
	.zero		5120


//--------------------- .nv.shared.reserved.0     --------------------------
	.section	.nv.shared.reserved.0,"aw",@nobits
	.weak		__nv_reservedSMEM_offset_0_alias
	.size		__nv_reservedSMEM_offset_0_alias, 0, 64
	.other		__nv_reservedSMEM_offset_0_alias,@"STO_CUDA_RESERVED_SHARED STV_DEFAULT"
__nv_reservedSMEM_offset_0_alias:
	.zero		0
	.zero		64


//--------------------- .nv.constant0._Z3sumPiiS_ --------------------------
	.section	.nv.constant0._Z3sumPiiS_,"a",@progbits
	.sectionflags	@""
	.align	4
.nv.constant0._Z3sumPiiS_:
	.zero		920


//--------------------- SYMBOLS --------------------------

	.type		.nv.reservedSmem.offset0,@object
	.size		.nv.reservedSmem.offset0,0x4
	.type		.nv.reservedSmem.cap,@object
	.size		.nv.reservedSmem.cap,0x4
